//
// Generated by NVIDIA NVVM Compiler
//
// Compiler Build ID: CL-36424714
// Cuda compilation tools, release 13.0, V13.0.88
// Based on NVVM 20.0.0
//

.version 9.0
.target sm_100
.address_size 64

	// .globl	_Z11naiveMatMulPfS_S_i

.visible .entry _Z11naiveMatMulPfS_S_i(
	.param .u64 .ptr .align 1 _Z11naiveMatMulPfS_S_i_param_0,
	.param .u64 .ptr .align 1 _Z11naiveMatMulPfS_S_i_param_1,
	.param .u64 .ptr .align 1 _Z11naiveMatMulPfS_S_i_param_2,
	.param .u32 _Z11naiveMatMulPfS_S_i_param_3
)
{
	.reg .pred 	%p<10>;
	.reg .b32 	%r<40>;
	.reg .b32 	%f<67>;
	.reg .b64 	%rd<67>;

	ld.param.u64 	%rd14, [_Z11naiveMatMulPfS_S_i_param_0];
	ld.param.u64 	%rd15, [_Z11naiveMatMulPfS_S_i_param_1];
	ld.param.u32 	%r18, [_Z11naiveMatMulPfS_S_i_param_3];
	cvta.to.global.u64 	%rd1, %rd15;
	cvta.to.global.u64 	%rd2, %rd14;
	mov.u32 	%r19, %ctaid.y;
	mov.u32 	%r20, %ntid.y;
	mov.u32 	%r21, %tid.y;
	mad.lo.s32 	%r1, %r19, %r20, %r21;
	mov.u32 	%r22, %ctaid.x;
	mov.u32 	%r23, %ntid.x;
	mov.u32 	%r24, %tid.x;
	mad.lo.s32 	%r2, %r22, %r23, %r24;
	max.s32 	%r25, %r1, %r2;
	setp.ge.s32 	%p1, %r25, %r18;
	@%p1 bra 	$L__BB0_13;
	mul.lo.s32 	%r3, %r18, %r1;
	and.b32  	%r4, %r18, 7;
	setp.lt.u32 	%p2, %r18, 8;
	mov.f32 	%f66, 0f00000000;
	mov.b32 	%r38, 0;
	@%p2 bra 	$L__BB0_4;
	and.b32  	%r38, %r18, 2147483640;
	neg.s32 	%r36, %r38;
	mul.wide.s32 	%rd16, %r18, 4;
	add.s64 	%rd3, %rd1, %rd16;
	shl.b32 	%r7, %r18, 3;
	mul.wide.s32 	%rd17, %r18, 8;
	add.s64 	%rd4, %rd1, %rd17;
	mul.wide.s32 	%rd18, %r18, 12;
	add.s64 	%rd5, %rd1, %rd18;
	mul.wide.s32 	%rd19, %r18, 16;
	add.s64 	%rd6, %rd1, %rd19;
	mul.wide.s32 	%rd20, %r18, 20;
	add.s64 	%rd7, %rd1, %rd20;
	mul.wide.s32 	%rd21, %r18, 24;
	add.s64 	%rd8, %rd1, %rd21;
	mul.wide.s32 	%rd22, %r18, 28;
	add.s64 	%rd9, %rd1, %rd22;
	mul.wide.u32 	%rd23, %r3, 4;
	add.s64 	%rd24, %rd23, %rd2;
	add.s64 	%rd66, %rd24, 16;
	mov.f32 	%f66, 0f00000000;
	mov.u32 	%r35, %r2;
$L__BB0_3:
	.pragma "nounroll";
	mul.wide.s32 	%rd25, %r35, 4;
	add.s64 	%rd26, %rd3, %rd25;
	add.s64 	%rd27, %rd4, %rd25;
	add.s64 	%rd28, %rd5, %rd25;
	add.s64 	%rd29, %rd6, %rd25;
	add.s64 	%rd30, %rd7, %rd25;
	add.s64 	%rd31, %rd8, %rd25;
	add.s64 	%rd32, %rd9, %rd25;
	add.s64 	%rd33, %rd1, %rd25;
	ld.global.f32 	%f16, [%rd66+-16];
	ld.global.f32 	%f17, [%rd33];
	fma.rn.f32 	%f18, %f16, %f17, %f66;
	ld.global.f32 	%f19, [%rd66+-12];
	ld.global.f32 	%f20, [%rd26];
	fma.rn.f32 	%f21, %f19, %f20, %f18;
	ld.global.f32 	%f22, [%rd66+-8];
	ld.global.f32 	%f23, [%rd27];
	fma.rn.f32 	%f24, %f22, %f23, %f21;
	ld.global.f32 	%f25, [%rd66+-4];
	ld.global.f32 	%f26, [%rd28];
	fma.rn.f32 	%f27, %f25, %f26, %f24;
	ld.global.f32 	%f28, [%rd66];
	ld.global.f32 	%f29, [%rd29];
	fma.rn.f32 	%f30, %f28, %f29, %f27;
	ld.global.f32 	%f31, [%rd66+4];
	ld.global.f32 	%f32, [%rd30];
	fma.rn.f32 	%f33, %f31, %f32, %f30;
	ld.global.f32 	%f34, [%rd66+8];
	ld.global.f32 	%f35, [%rd31];
	fma.rn.f32 	%f36, %f34, %f35, %f33;
	ld.global.f32 	%f37, [%rd66+12];
	ld.global.f32 	%f38, [%rd32];
	fma.rn.f32 	%f66, %f37, %f38, %f36;
	add.s32 	%r36, %r36, 8;
	add.s32 	%r35, %r35, %r7;
	add.s64 	%rd66, %rd66, 32;
	setp.ne.s32 	%p3, %r36, 0;
	@%p3 bra 	$L__BB0_3;
$L__BB0_4:
	setp.eq.s32 	%p4, %r4, 0;
	@%p4 bra 	$L__BB0_12;
	and.b32  	%r13, %r18, 3;
	setp.lt.u32 	%p5, %r4, 4;
	@%p5 bra 	$L__BB0_7;
	add.s32 	%r27, %r38, %r3;
	mul.wide.u32 	%rd34, %r27, 4;
	add.s64 	%rd35, %rd2, %rd34;
	ld.global.f32 	%f40, [%rd35];
	mad.lo.s32 	%r28, %r38, %r18, %r2;
	mul.wide.s32 	%rd36, %r28, 4;
	add.s64 	%rd37, %rd1, %rd36;
	ld.global.f32 	%f41, [%rd37];
	fma.rn.f32 	%f42, %f40, %f41, %f66;
	cvt.u64.u32 	%rd38, %r3;
	cvt.u64.u32 	%rd39, %r38;
	add.s64 	%rd40, %rd39, %rd38;
	shl.b64 	%rd41, %rd40, 2;
	add.s64 	%rd42, %rd2, %rd41;
	ld.global.f32 	%f43, [%rd42+4];
	mul.wide.s32 	%rd43, %r18, 4;
	add.s64 	%rd44, %rd37, %rd43;
	ld.global.f32 	%f44, [%rd44];
	fma.rn.f32 	%f45, %f43, %f44, %f42;
	ld.global.f32 	%f46, [%rd42+8];
	add.s64 	%rd45, %rd44, %rd43;
	ld.global.f32 	%f47, [%rd45];
	fma.rn.f32 	%f48, %f46, %f47, %f45;
	ld.global.f32 	%f49, [%rd42+12];
	add.s64 	%rd46, %rd45, %rd43;
	ld.global.f32 	%f50, [%rd46];
	fma.rn.f32 	%f66, %f49, %f50, %f48;
	add.s32 	%r38, %r38, 4;
$L__BB0_7:
	setp.eq.s32 	%p6, %r13, 0;
	@%p6 bra 	$L__BB0_12;
	setp.eq.s32 	%p7, %r13, 1;
	@%p7 bra 	$L__BB0_10;
	add.s32 	%r29, %r38, %r3;
	mul.wide.u32 	%rd47, %r29, 4;
	add.s64 	%rd48, %rd2, %rd47;
	ld.global.f32 	%f52, [%rd48];
	mad.lo.s32 	%r30, %r38, %r18, %r2;
	mul.wide.s32 	%rd49, %r30, 4;
	add.s64 	%rd50, %rd1, %rd49;
	ld.global.f32 	%f53, [%rd50];
	fma.rn.f32 	%f54, %f52, %f53, %f66;
	cvt.u64.u32 	%rd51, %r3;
	cvt.u64.u32 	%rd52, %r38;
	add.s64 	%rd53, %rd52, %rd51;
	shl.b64 	%rd54, %rd53, 2;
	add.s64 	%rd55, %rd2, %rd54;
	ld.global.f32 	%f55, [%rd55+4];
	mul.wide.s32 	%rd56, %r18, 4;
	add.s64 	%rd57, %rd50, %rd56;
	ld.global.f32 	%f56, [%rd57];
	fma.rn.f32 	%f66, %f55, %f56, %f54;
	add.s32 	%r38, %r38, 2;
$L__BB0_10:
	and.b32  	%r31, %r18, 1;
	setp.eq.b32 	%p8, %r31, 1;
	not.pred 	%p9, %p8;
	@%p9 bra 	$L__BB0_12;
	add.s32 	%r32, %r38, %r3;
	mul.wide.u32 	%rd58, %r32, 4;
	add.s64 	%rd59, %rd2, %rd58;
	ld.global.f32 	%f57, [%rd59];
	mad.lo.s32 	%r33, %r38, %r18, %r2;
	mul.wide.s32 	%rd60, %r33, 4;
	add.s64 	%rd61, %rd1, %rd60;
	ld.global.f32 	%f58, [%rd61];
	fma.rn.f32 	%f66, %f57, %f58, %f66;
$L__BB0_12:
	ld.param.u64 	%rd65, [_Z11naiveMatMulPfS_S_i_param_2];
	add.s32 	%r34, %r3, %r2;
	cvta.to.global.u64 	%rd62, %rd65;
	mul.wide.s32 	%rd63, %r34, 4;
	add.s64 	%rd64, %rd62, %rd63;
	st.global.f32 	[%rd64], %f66;
$L__BB0_13:
	ret;

}


// ===== COMPILED SASS (sm_100) =====

	.target	sm_100

	.elftype	@"ET_EXEC"


//--------------------- .note.nv.tkinfo           --------------------------
	.section	.note.nv.tkinfo,"",@"SHT_NOTE"
	.sectionflags	@"SHF_NOTE_NV_TKINFO"
	.tkinfo
        /*0018*/ 	.word	0x00000002
        /*0030*/ 	.string	""
        /*0030*/ 	.string	"ptxas"
        /*0030*/ 	.string	"Cuda compilation tools, release 13.0, V13.0.88"
        /*0030*/ 	.string	"Build cuda_13.0.r13.0/compiler.36424714_0"
        /*0030*/ 	.string	"-arch sm_100 -m 64 "



//--------------------- .note.nv.cuinfo           --------------------------
	.section	.note.nv.cuinfo,"",@"SHT_NOTE"
	.sectionflags	@"SHF_NOTE_NV_CUINFO"
        /*0018*/ 	.short	0x0002
        /*001a*/ 	.short	0x0064
        /*001c*/ 	.short	0x0082
	.zero		2


//--------------------- .nv.info                  --------------------------
	.section	.nv.info,"",@"SHT_CUDA_INFO"
	.align	4


	//----- nvinfo : EIATTR_REGCOUNT
	.align		4
        /*0000*/ 	.byte	0x04, 0x2f
        /*0002*/ 	.short	(.L_1 - .L_0)
	.align		4
.L_0:
        /*0004*/ 	.word	index@(_Z11naiveMatMulPfS_S_i)
        /*0008*/ 	.word	0x0000001e


	//----- nvinfo : EIATTR_FRAME_SIZE
	.align		4
.L_1:
        /*000c*/ 	.byte	0x04, 0x11
        /*000e*/ 	.short	(.L_3 - .L_2)
	.align		4
.L_2:
        /*0010*/ 	.word	index@(_Z11naiveMatMulPfS_S_i)
        /*0014*/ 	.word	0x00000000


	//----- nvinfo : EIATTR_MIN_STACK_SIZE
	.align		4
.L_3:
        /*0018*/ 	.byte	0x04, 0x12
        /*001a*/ 	.short	(.L_5 - .L_4)
	.align		4
.L_4:
        /*001c*/ 	.word	index@(_Z11naiveMatMulPfS_S_i)
        /*0020*/ 	.word	0x00000000
.L_5:


//--------------------- .nv.compat                --------------------------
	.section	.nv.compat,"",@"SHT_CUDA_COMPAT_INFO"
	.align	4
        /*0000*/ 	.byte	0x02, 0x09, 0x00, 0x00, 0x02, 0x02, 0x01, 0x00, 0x02, 0x05, 0x05, 0x00, 0x03, 0x07, 0x01, 0x01
        /*0010*/ 	.byte	0x02, 0x03, 0x00, 0x00, 0x02, 0x06, 0x01, 0x00, 0x04, 0x0b, 0x08, 0x00, 0x09, 0x00, 0x00, 0x00
        /*0020*/ 	.byte	0x00, 0x00, 0x00, 0x00


//--------------------- .nv.info._Z11naiveMatMulPfS_S_i --------------------------
	.section	.nv.info._Z11naiveMatMulPfS_S_i,"",@"SHT_CUDA_INFO"
	.sectionflags	@""
	.align	4


	//----- nvinfo : EIATTR_CUDA_API_VERSION
	.align		4
        /*0000*/ 	.byte	0x04, 0x37
        /*0002*/ 	.short	(.L_7 - .L_6)
.L_6:
        /*0004*/ 	.word	0x00000082


	//----- nvinfo : EIATTR_KPARAM_INFO
	.align		4
.L_7:
        /*0008*/ 	.byte	0x04, 0x17
        /*000a*/ 	.short	(.L_9 - .L_8)
.L_8:
        /*000c*/ 	.word	0x00000000
        /*0010*/ 	.short	0x0003
        /*0012*/ 	.short	0x0018
        /*0014*/ 	.byte	0x00, 0xf0, 0x11, 0x00


	//----- nvinfo : EIATTR_KPARAM_INFO
	.align		4
.L_9:
        /*0018*/ 	.byte	0x04, 0x17
        /*001a*/ 	.short	(.L_11 - .L_10)
.L_10:
        /*001c*/ 	.word	0x00000000
        /*0020*/ 	.short	0x0002
        /*0022*/ 	.short	0x0010
        /*0024*/ 	.byte	0x00, 0xf5, 0x21, 0x00


	//----- nvinfo : EIATTR_KPARAM_INFO
	.align		4
.L_11:
        /*0028*/ 	.byte	0x04, 0x17
        /*002a*/ 	.short	(.L_13 - .L_12)
.L_12:
        /*002c*/ 	.word	0x00000000
        /*0030*/ 	.short	0x0001
        /*0032*/ 	.short	0x0008
        /*0034*/ 	.byte	0x00, 0xf5, 0x21, 0x00


	//----- nvinfo : EIATTR_KPARAM_INFO
	.align		4
.L_13:
        /*0038*/ 	.byte	0x04, 0x17
        /*003a*/ 	.short	(.L_15 - .L_14)
.L_14:
        /*003c*/ 	.word	0x00000000
        /*0040*/ 	.short	0x0000
        /*0042*/ 	.short	0x0000
        /*0044*/ 	.byte	0x00, 0xf5, 0x21, 0x00


	//----- nvinfo : EIATTR_SPARSE_MMA_MASK
	.align		4
.L_15:
        /*0048*/ 	.byte	0x03, 0x50
        /*004a*/ 	.short	0x0000


	//----- nvinfo : EIATTR_MAXREG_COUNT
	.align		4
        /*004c*/ 	.byte	0x03, 0x1b
        /*004e*/ 	.short	0x00ff


	//----- nvinfo : EIATTR_MERCURY_ISA_VERSION
	.align		4
        /*0050*/ 	.byte	0x03, 0x5f
        /*0052*/ 	.short	0x0101


	//----- nvinfo : EIATTR_VRC_CTA_INIT_COUNT
	.align		4
        /*0054*/ 	.byte	0x02, 0x4a
	.zero		1
	.zero		1


	//----- nvinfo : EIATTR_EXIT_INSTR_OFFSETS
	.align		4
        /*0058*/ 	.byte	0x04, 0x1c
        /*005a*/ 	.short	(.L_17 - .L_16)


	//   ....[0]....
.L_16:
        /*005c*/ 	.word	0x000000c0


	//   ....[1]....
        /*0060*/ 	.word	0x00000a90


	//----- nvinfo : EIATTR_CBANK_PARAM_SIZE
	.align		4
.L_17:
        /*0064*/ 	.byte	0x03, 0x19
        /*0066*/ 	.short	0x001c


	//----- nvinfo : EIATTR_PARAM_CBANK
	.align		4
        /*0068*/ 	.byte	0x04, 0x0a
        /*006a*/ 	.short	(.L_19 - .L_18)
	.align		4
.L_18:
        /*006c*/ 	.word	index@(.nv.constant0._Z11naiveMatMulPfS_S_i)
        /*0070*/ 	.short	0x0380
        /*0072*/ 	.short	0x001c


	//----- nvinfo : EIATTR_SW_WAR
	.align		4
.L_19:
        /*0074*/ 	.byte	0x04, 0x36
        /*0076*/ 	.short	(.L_21 - .L_20)
.L_20:
        /*0078*/ 	.word	0x00000008
.L_21:


//--------------------- .nv.callgraph             --------------------------
	.section	.nv.callgraph,"",@"SHT_CUDA_CALLGRAPH"
	.align	4
	.sectionentsize	8
	.align		4
        /*0000*/ 	.word	0x00000000
	.align		4
        /*0004*/ 	.word	0xffffffff
	.align		4
        /*0008*/ 	.word	0x00000000
	.align		4
        /*000c*/ 	.word	0xfffffffe
	.align		4
        /*0010*/ 	.word	0x00000000
	.align		4
        /*0014*/ 	.word	0xfffffffd
	.align		4
        /*0018*/ 	.word	0x00000000
	.align		4
        /*001c*/ 	.word	0xfffffffc


//--------------------- .text._Z11naiveMatMulPfS_S_i --------------------------
	.section	.text._Z11naiveMatMulPfS_S_i,"ax",@progbits
	.align	128
        .global         _Z11naiveMatMulPfS_S_i
        .type           _Z11naiveMatMulPfS_S_i,@function
        .size           _Z11naiveMatMulPfS_S_i,(.L_x_5 - _Z11naiveMatMulPfS_S_i)
        .other          _Z11naiveMatMulPfS_S_i,@"STO_CUDA_ENTRY STV_DEFAULT"
_Z11naiveMatMulPfS_S_i:
.text._Z11naiveMatMulPfS_S_i:
[----:B------:R-:W-:Y:S01]  /*0000*/  LDC R1, c[0x0][0x37c] ;  /* 0x0000df00ff017b82 */ /* 0x000fe20000000800 */
[----:B------:R-:W0:Y:S07]  /*0010*/  S2R R0, SR_TID.Y ;  /* 0x0000000000007919 */ /* 0x000e2e0000002200 */
[----:B------:R-:W0:Y:S01]  /*0020*/  S2UR UR4, SR_CTAID.Y ;  /* 0x00000000000479c3 */ /* 0x000e220000002600 */
[----:B------:R-:W1:Y:S01]  /*0030*/  LDCU UR20, c[0x0][0x398] ;  /* 0x00007300ff1477ac */ /* 0x000e620008000800 */
[----:B------:R-:W2:Y:S06]  /*0040*/  S2R R3, SR_TID.X ;  /* 0x0000000000037919 */ /* 0x000eac0000002100 */
[----:B------:R-:W0:Y:S08]  /*0050*/  LDC R13, c[0x0][0x364] ;  /* 0x0000d900ff0d7b82 */ /* 0x000e300000000800 */
[----:B------:R-:W2:Y:S08]  /*0060*/  S2UR UR5, SR_CTAID.X ;  /* 0x00000000000579c3 */ /* 0x000eb00000002500 */
[----:B------:R-:W2:Y:S01]  /*0070*/  LDC R2, c[0x0][0x360] ;  /* 0x0000d800ff027b82 */ /* 0x000ea20000000800 */
[----:B0-----:R-:W-:-:S02]  /*0080*/  IMAD R13, R13, UR4, R0 ;  /* 0x000000040d0d7c24 */ /* 0x001fc4000f8e0200 */
[----:B--2---:R-:W-:-:S05]  /*0090*/  IMAD R0, R2, UR5, R3 ;  /* 0x0000000502007c24 */ /* 0x004fca000f8e0203 */
[----:B------:R-:W-:-:S04]  /*00a0*/  VIMNMX R2, PT, PT, R13, R0, !PT ;  /* 0x000000000d027248 */ /* 0x000fc80007fe0100 */
[----:B-1----:R-:W-:-:S13]  /*00b0*/  ISETP.GE.AND P0, PT, R2, UR20, PT ;  /* 0x0000001402007c0c */ /* 0x002fda000bf06270 */
[----:B------:R-:W-:Y:S05]  /*00c0*/  @P0 EXIT ;  /* 0x000000000000094d */ /* 0x000fea0003800000 */
[----:B------:R-:W-:Y:S01]  /*00d0*/  UISETP.GE.U32.AND UP0, UPT, UR20, 0x8, UPT ;  /* 0x000000081400788c */ /* 0x000fe2000bf06070 */
[----:B------:R-:W-:Y:S02]  /*00e0*/  HFMA2 R12, -RZ, RZ, 0, 0 ;  /* 0x00000000ff0c7431 */ /* 0x000fe400000001ff */
[----:B------:R-:W-:Y:S01]  /*00f0*/  IMAD R13, R13, UR20, RZ ;  /* 0x000000140d0d7c24 */ /* 0x000fe2000f8e02ff */
[----:B------:R-:W-:Y:S01]  /*0100*/  UMOV UR4, URZ ;  /* 0x000000ff00047c82 */ /* 0x000fe20008000000 */
[----:B------:R-:W0:Y:S04]  /*0110*/  LDCU.64 UR18, c[0x0][0x358] ;  /* 0x00006b00ff1277ac */ /* 0x000e280008000a00 */
[----:B------:R-:W-:Y:S05]  /*0120*/  BRA.U !UP0, `(.L_x_0) ;  /* 0x0000000508047547 */ /* 0x000fea000b800000 */
[----:B------:R-:W1:Y:S01]  /*0130*/  LDCU.128 UR24, c[0x0][0x380] ;  /* 0x00007000ff1877ac */ /* 0x000e620008000c00 */
[----:B------:R-:W-:Y:S02]  /*0140*/  MOV R12, RZ ;  /* 0x000000ff000c7202 */ /* 0x000fe40000000f00 */
[----:B------:R-:W-:Y:S01]  /*0150*/  MOV R14, R0 ;  /* 0x00000000000e7202 */ /* 0x000fe20000000f00 */
[----:B------:R-:W-:-:S04]  /*0160*/  ULOP3.LUT UR4, UR20, 0x7ffffff8, URZ, 0xc0, !UPT ;  /* 0x7ffffff814047892 */ /* 0x000fc8000f8ec0ff */
[----:B------:R-:W-:Y:S01]  /*0170*/  UIADD3 UR5, UPT, UPT, -UR4, URZ, URZ ;  /* 0x000000ff04057290 */ /* 0x000fe2000fffe1ff */
[----:B-1----:R-:W-:Y:S01]  /*0180*/  MOV R2, UR24 ;  /* 0x0000001800027c02 */ /* 0x002fe20008000f00 */
[----:B------:R-:W-:Y:S01]  /*0190*/  UIMAD.WIDE UR6, UR20, 0x8, UR26 ;  /* 0x00000008140678a5 */ /* 0x000fe2000f8e021a */
[----:B------:R-:W-:Y:S01]  /*01a0*/  MOV R3, UR25 ;  /* 0x0000001900037c02 */ /* 0x000fe20008000f00 */
[----:B------:R-:W-:Y:S02]  /*01b0*/  UIMAD.WIDE UR8, UR20, 0xc, UR26 ;  /* 0x0000000c140878a5 */ /* 0x000fe4000f8e021a */
[----:B------:R-:W-:Y:S01]  /*01c0*/  UIMAD.WIDE UR10, UR20, 0x10, UR26 ;  /* 0x00000010140a78a5 */ /* 0x000fe2000f8e021a */
[----:B------:R-:W-:Y:S01]  /*01d0*/  IMAD.WIDE.U32 R2, R13, 0x4, R2 ;  /* 0x000000040d027825 */ /* 0x000fe200078e0002 */
[----:B------:R-:W-:Y:S02]  /*01e0*/  UIMAD.WIDE UR12, UR20, 0x14, UR26 ;  /* 0x00000014140c78a5 */ /* 0x000fe4000f8e021a */
[----:B------:R-:W-:Y:S01]  /*01f0*/  UIMAD.WIDE UR14, UR20, 0x18, UR26 ;  /* 0x00000018140e78a5 */ /* 0x000fe2000f8e021a */
[----:B------:R-:W-:Y:S01]  /*0200*/  IADD3 R2, P0, PT, R2, 0x10, RZ ;  /* 0x0000001002027810 */ /* 0x000fe20007f1e0ff */
[----:B------:R-:W-:-:S03]  /*0210*/  UIMAD.WIDE UR16, UR20, 0x1c, UR26 ;  /* 0x0000001c141078a5 */ /* 0x000fc6000f8e021a */
[----:B------:R-:W-:-:S09]  /*0220*/  IADD3.X R3, PT, PT, RZ, R3, RZ, P0, !PT ;  /* 0x00000003ff037210 */ /* 0x000fd200007fe4ff */
.L_x_1:
[----:B------:R-:W-:Y:S01]  /*0230*/  UIMAD.WIDE UR22, UR20, 0x4, UR26 ;  /* 0x00000004141678a5 */ /* 0x000fe2000f8e021a */
[----:B------:R-:W-:Y:S02]  /*0240*/  IMAD.MOV.U32 R23, RZ, RZ, 0x4 ;  /* 0x00000004ff177424 */ /* 0x000fe400078e00ff */
[----:B------:R-:W-:Y:S01]  /*0250*/  HFMA2 R11, -RZ, RZ, 0, 2.384185791015625e-07 ;  /* 0x00000004ff0b7431 */ /* 0x000fe200000001ff */
[----:B------:R-:W-:Y:S01]  /*0260*/  MOV R25, 0x4 ;  /* 0x0000000400197802 */ /* 0x000fe20000000f00 */
[----:B0-----:R-:W2:Y:S01]  /*0270*/  LDG.E R21, desc[UR18][R2.64+-0x10] ;  /* 0xfffff01202157981 */ /* 0x001ea2000c1e1900 */
[C---:B------:R-:W-:Y:S01]  /*0280*/  IMAD.WIDE R22, R14.reuse, R23, UR26 ;  /* 0x0000001a0e167e25 */ /* 0x040fe2000f8e0217 */
[----:B------:R-:W-:Y:S02]  /*0290*/  MOV R8, UR22 ;  /* 0x0000001600087c02 */ /* 0x000fe40008000f00 */
[----:B------:R-:W-:Y:S01]  /*02a0*/  MOV R9, UR23 ;  /* 0x0000001700097c02 */ /* 0x000fe20008000f00 */
[----:B------:R-:W3:Y:S02]  /*02b0*/  LDG.E R19, desc[UR18][R2.64+-0xc] ;  /* 0xfffff41202137981 */ /* 0x000ee4000c1e1900 */
[----:B------:R-:W-:-:S02]  /*02c0*/  IMAD.WIDE R8, R14, 0x4, R8 ;  /* 0x000000040e087825 */ /* 0x000fc400078e0208 */
[----:B------:R-:W2:Y:S01]  /*02d0*/  LDG.E R22, desc[UR18][R22.64] ;  /* 0x0000001216167981 */ /* 0x000ea2000c1e1900 */
[----:B------:R-:W-:Y:S01]  /*02e0*/  MOV R5, 0x4 ;  /* 0x0000000400057802 */ /* 0x000fe20000000f00 */
[C---:B------:R-:W-:Y:S02]  /*02f0*/  IMAD.WIDE R24, R14.reuse, R25, UR6 ;  /* 0x000000060e187e25 */ /* 0x040fe4000f8e0219 */
[----:B------:R0:W3:Y:S02]  /*0300*/  LDG.E R20, desc[UR18][R8.64] ;  /* 0x0000001208147981 */ /* 0x0000e4000c1e1900 */
[----:B------:R-:W-:Y:S02]  /*0310*/  IMAD.WIDE R10, R14, R11, UR8 ;  /* 0x000000080e0a7e25 */ /* 0x000fe4000f8e020b */
[----:B------:R-:W4:Y:S04]  /*0320*/  LDG.E R18, desc[UR18][R24.64] ;  /* 0x0000001218127981 */ /* 0x000f28000c1e1900 */
[----:B------:R-:W4:Y:S01]  /*0330*/  LDG.E R17, desc[UR18][R2.64+-0x8] ;  /* 0xfffff81202117981 */ /* 0x000f22000c1e1900 */
[----:B0-----:R-:W-:-:S02]  /*0340*/  HFMA2 R9, -RZ, RZ, 0, 2.384185791015625e-07 ;  /* 0x00000004ff097431 */ /* 0x001fc400000001ff */
[----:B------:R-:W-:Y:S01]  /*0350*/  IMAD.MOV.U32 R7, RZ, RZ, 0x4 ;  /* 0x00000004ff077424 */ /* 0x000fe200078e00ff */
[----:B------:R0:W5:Y:S01]  /*0360*/  LDG.E R16, desc[UR18][R10.64] ;  /* 0x000000120a107981 */ /* 0x000162000c1e1900 */
[----:B------:R-:W-:-:S03]  /*0370*/  IMAD.WIDE R4, R14, R5, UR10 ;  /* 0x0000000a0e047e25 */ /* 0x000fc6000f8e0205 */
[----:B------:R-:W5:Y:S01]  /*0380*/  LDG.E R15, desc[UR18][R2.64+-0x4] ;  /* 0xfffffc12020f7981 */ /* 0x000f62000c1e1900 */
[C---:B------:R-:W-:Y:S01]  /*0390*/  IMAD.WIDE R6, R14.reuse, R7, UR12 ;  /* 0x0000000c0e067e25 */ /* 0x040fe2000f8e0207 */
[----:B------:R-:W-:Y:S02]  /*03a0*/  MOV R27, 0x4 ;  /* 0x00000004001b7802 */ /* 0x000fe40000000f00 */
[----:B------:R1:W5:Y:S01]  /*03b0*/  LDG.E R4, desc[UR18][R4.64] ;  /* 0x0000001204047981 */ /* 0x000362000c1e1900 */
[----:B------:R-:W-:-:S03]  /*03c0*/  IMAD.WIDE R8, R14, R9, UR14 ;  /* 0x0000000e0e087e25 */ /* 0x000fc6000f8e0209 */
[----:B------:R-:W5:Y:S01]  /*03d0*/  LDG.E R23, desc[UR18][R2.64] ;  /* 0x0000001202177981 */ /* 0x000f62000c1e1900 */
[----:B0-----:R-:W-:-:S03]  /*03e0*/  IMAD.WIDE R10, R14, R27, UR16 ;  /* 0x000000100e0a7e25 */ /* 0x001fc6000f8e021b */
[----:B------:R-:W5:Y:S04]  /*03f0*/  LDG.E R7, desc[UR18][R6.64] ;  /* 0x0000001206077981 */ /* 0x000f68000c1e1900 */
[----:B------:R-:W5:Y:S04]  /*0400*/  LDG.E R24, desc[UR18][R2.64+0x4] ;  /* 0x0000041202187981 */ /* 0x000f68000c1e1900 */
[----:B------:R-:W5:Y:S04]  /*0410*/  LDG.E R8, desc[UR18][R8.64] ;  /* 0x0000001208087981 */ /* 0x000f68000c1e1900 */
[----:B------:R-:W5:Y:S04]  /*0420*/  LDG.E R25, desc[UR18][R2.64+0x8] ;  /* 0x0000081202197981 */ /* 0x000f68000c1e1900 */
[----:B------:R-:W5:Y:S04]  /*0430*/  LDG.E R10, desc[UR18][R10.64] ;  /* 0x000000120a0a7981 */ /* 0x000f68000c1e1900 */
[----:B------:R0:W5:Y:S01]  /*0440*/  LDG.E R27, desc[UR18][R2.64+0xc] ;  /* 0x00000c12021b7981 */ /* 0x000162000c1e1900 */
[----:B------:R-:W-:-:S04]  /*0450*/  UIADD3 UR5, UPT, UPT, UR5, 0x8, URZ ;  /* 0x0000000805057890 */ /* 0x000fc8000fffe0ff */
[----:B------:R-:W-:Y:S01]  /*0460*/  UISETP.NE.AND UP0, UPT, UR5, URZ, UPT ;  /* 0x000000ff0500728c */ /* 0x000fe2000bf05270 */
[----:B-1----:R-:W-:Y:S02]  /*0470*/  MOV R5, UR20 ;  /* 0x0000001400057c02 */ /* 0x002fe40008000f00 */
[----:B0-----:R-:W-:Y:S02]  /*0480*/  IADD3 R2, P0, PT, R2, 0x20, RZ ;  /* 0x0000002002027810 */ /* 0x001fe40007f1e0ff */
[----:B------:R-:W-:Y:S02]  /*0490*/  LEA R14, R5, R14, 0x3 ;  /* 0x0000000e050e7211 */ /* 0x000fe400078e18ff */
[----:B------:R-:W-:Y:S01]  /*04a0*/  IADD3.X R3, PT, PT, RZ, R3, RZ, P0, !PT ;  /* 0x00000003ff037210 */ /* 0x000fe200007fe4ff */
[----:B--2---:R-:W-:-:S04]  /*04b0*/  FFMA R22, R21, R22, R12 ;  /* 0x0000001615167223 */ /* 0x004fc8000000000c */
[----:B---3--:R-:W-:-:S04]  /*04c0*/  FFMA R20, R19, R20, R22 ;  /* 0x0000001413147223 */ /* 0x008fc80000000016 */
[----:B----4-:R-:W-:-:S04]  /*04d0*/  FFMA R18, R17, R18, R20 ;  /* 0x0000001211127223 */ /* 0x010fc80000000014 */
[----:B-----5:R-:W-:-:S04]  /*04e0*/  FFMA R16, R15, R16, R18 ;  /* 0x000000100f107223 */ /* 0x020fc80000000012 */
[----:B------:R-:W-:-:S04]  /*04f0*/  FFMA R23, R23, R4, R16 ;  /* 0x0000000417177223 */ /* 0x000fc80000000010 */
[----:B------:R-:W-:-:S04]  /*0500*/  FFMA R24, R24, R7, R23 ;  /* 0x0000000718187223 */ /* 0x000fc80000000017 */
[----:B------:R-:W-:-:S04]  /*0510*/  FFMA R8, R25, R8, R24 ;  /* 0x0000000819087223 */ /* 0x000fc80000000018 */
[----:B------:R-:W-:Y:S01]  /*0520*/  FFMA R12, R27, R10, R8 ;  /* 0x0000000a1b0c7223 */ /* 0x000fe20000000008 */
[----:B------:R-:W-:Y:S06]  /*0530*/  BRA.U UP0, `(.L_x_1) ;  /* 0xfffffffd003c7547 */ /* 0x000fec000b83ffff */
.L_x_0:
[----:B------:R-:W-:-:S04]  /*0540*/  ULOP3.LUT UR6, UR20, 0x7, URZ, 0xc0, !UPT ;  /* 0x0000000714067892 */ /* 0x000fc8000f8ec0ff */
[----:B------:R-:W-:-:S09]  /*0550*/  UISETP.NE.AND UP0, UPT, UR6, URZ, UPT ;  /* 0x000000ff0600728c */ /* 0x000fd2000bf05270 */
[----:B------:R-:W-:Y:S05]  /*0560*/  BRA.U !UP0, `(.L_x_2) ;  /* 0x0000000508387547 */ /* 0x000fea000b800000 */
[----:B------:R-:W-:Y:S02]  /*0570*/  UISETP.GE.U32.AND UP0, UPT, UR6, 0x4, UPT ;  /* 0x000000040600788c */ /* 0x000fe4000bf06070 */
[----:B------:R-:W-:-:S04]  /*0580*/  ULOP3.LUT UR5, UR20, 0x3, URZ, 0xc0, !UPT ;  /* 0x0000000314057892 */ /* 0x000fc8000f8ec0ff */
[----:B------:R-:W-:-:S03]  /*0590*/  UISETP.NE.AND UP1, UPT, UR5, URZ, UPT ;  /* 0x000000ff0500728c */ /* 0x000fc6000bf25270 */
[----:B------:R-:W-:Y:S08]  /*05a0*/  BRA.U !UP0, `(.L_x_3) ;  /* 0x00000001087c7547 */ /* 0x000ff0000b800000 */
[----:B------:R-:W1:Y:S01]  /*05b0*/  LDC.64 R6, c[0x0][0x388] ;  /* 0x0000e200ff067b82 */ /* 0x000e620000000a00 */
[----:B------:R-:W2:Y:S01]  /*05c0*/  LDCU.64 UR6, c[0x0][0x380] ;  /* 0x00007000ff0677ac */ /* 0x000ea20008000a00 */
[----:B------:R-:W-:Y:S01]  /*05d0*/  IMAD.U32 R9, RZ, RZ, UR4 ;  /* 0x00000004ff097e24 */ /* 0x000fe2000f8e00ff */
[C---:B------:R-:W-:Y:S02]  /*05e0*/  IADD3 R3, PT, PT, R13.reuse, UR4, RZ ;  /* 0x000000040d037c10 */ /* 0x040fe4000fffe0ff */
[----:B------:R-:W-:Y:S01]  /*05f0*/  IADD3 R10, P0, PT, R13, UR4, RZ ;  /* 0x000000040d0a7c10 */ /* 0x000fe2000ff1e0ff */
[----:B------:R-:W-:Y:S01]  /*0600*/  IMAD R9, R9, UR20, R0 ;  /* 0x0000001409097c24 */ /* 0x000fe2000f8e0200 */
[----:B------:R-:W-:Y:S01]  /*0610*/  MOV R11, UR20 ;  /* 0x00000014000b7c02 */ /* 0x000fe20008000f00 */
[----:B------:R-:W3:Y:S01]  /*0620*/  LDC.64 R4, c[0x0][0x380] ;  /* 0x0000e000ff047b82 */ /* 0x000ee20000000a00 */
[----:B------:R-:W-:Y:S01]  /*0630*/  MOV R15, UR20 ;  /* 0x00000014000f7c02 */ /* 0x000fe20008000f00 */
[----:B-1----:R-:W-:Y:S01]  /*0640*/  IMAD.WIDE R6, R9, 0x4, R6 ;  /* 0x0000000409067825 */ /* 0x002fe200078e0206 */
[----:B------:R-:W-:-:S05]  /*0650*/  MOV R9, UR20 ;  /* 0x0000001400097c02 */ /* 0x000fca0008000f00 */
[----:B------:R-:W-:Y:S02]  /*0660*/  IMAD.WIDE R8, R9, 0x4, R6 ;  /* 0x0000000409087825 */ /* 0x000fe400078e0206 */
[----:B0-----:R-:W4:Y:S02]  /*0670*/  LDG.E R6, desc[UR18][R6.64] ;  /* 0x0000001206067981 */ /* 0x001f24000c1e1900 */
[----:B---3--:R-:W-:Y:S01]  /*0680*/  IMAD.WIDE.U32 R4, R3, 0x4, R4 ;  /* 0x0000000403047825 */ /* 0x008fe200078e0004 */
[----:B------:R-:W-:Y:S01]  /*0690*/  IADD3.X R3, PT, PT, RZ, RZ, RZ, P0, !PT ;  /* 0x000000ffff037210 */ /* 0x000fe200007fe4ff */
[----:B------:R-:W3:Y:S01]  /*06a0*/  LDG.E R17, desc[UR18][R8.64] ;  /* 0x0000001208117981 */ /* 0x000ee2000c1e1900 */
[----:B--2---:R-:W-:-:S03]  /*06b0*/  LEA R2, P0, R10, UR6, 0x2 ;  /* 0x000000060a027c11 */ /* 0x004fc6000f8010ff */
[----:B------:R-:W4:Y:S01]  /*06c0*/  LDG.E R5, desc[UR18][R4.64] ;  /* 0x0000001204057981 */ /* 0x000f22000c1e1900 */
[----:B------:R-:W-:Y:S01]  /*06d0*/  LEA.HI.X R3, R10, UR7, R3, 0x2, P0 ;  /* 0x000000070a037c11 */ /* 0x000fe200080f1403 */
[----:B------:R-:W-:-:S04]  /*06e0*/  IMAD.WIDE R10, R11, 0x4, R8 ;  /* 0x000000040b0a7825 */ /* 0x000fc800078e0208 */
[----:B------:R-:W3:Y:S01]  /*06f0*/  LDG.E R16, desc[UR18][R2.64+0x4] ;  /* 0x0000041202107981 */ /* 0x000ee2000c1e1900 */
[----:B------:R-:W-:-:S03]  /*0700*/  IMAD.WIDE R14, R15, 0x4, R10 ;  /* 0x000000040f0e7825 */ /* 0x000fc600078e020a */
[----:B------:R-:W2:Y:S04]  /*0710*/  LDG.E R19, desc[UR18][R10.64] ;  /* 0x000000120a137981 */ /* 0x000ea8000c1e1900 */
[----:B------:R-:W2:Y:S04]  /*0720*/  LDG.E R18, desc[UR18][R2.64+0x8] ;  /* 0x0000081202127981 */ /* 0x000ea8000c1e1900 */
[----:B------:R-:W5:Y:S04]  /*0730*/  LDG.E R20, desc[UR18][R2.64+0xc] ;  /* 0x00000c1202147981 */ /* 0x000f68000c1e1900 */
[----:B------:R-:W5:Y:S01]  /*0740*/  LDG.E R14, desc[UR18][R14.64] ;  /* 0x000000120e0e7981 */ /* 0x000f62000c1e1900 */
[----:B------:R-:W-:Y:S01]  /*0750*/  UIADD3 UR4, UPT, UPT, UR4, 0x4, URZ ;  /* 0x0000000404047890 */ /* 0x000fe2000fffe0ff */
[----:B----4-:R-:W-:-:S04]  /*0760*/  FFMA R5, R5, R6, R12 ;  /* 0x0000000605057223 */ /* 0x010fc8000000000c */
[----:B---3--:R-:W-:-:S04]  /*0770*/  FFMA R5, R16, R17, R5 ;  /* 0x0000001110057223 */ /* 0x008fc80000000005 */
[----:B--2---:R-:W-:-:S04]  /*0780*/  FFMA R5, R18, R19, R5 ;  /* 0x0000001312057223 */ /* 0x004fc80000000005 */
[----:B-----5:R-:W-:-:S07]  /*0790*/  FFMA R12, R20, R14, R5 ;  /* 0x0000000e140c7223 */ /* 0x020fce0000000005 */
.L_x_3:
[----:B------:R-:W-:Y:S05]  /*07a0*/  BRA.U !UP1, `(.L_x_2) ;  /* 0x0000000109a87547 */ /* 0x000fea000b800000 */
[----:B------:R-:W-:Y:S01]  /*07b0*/  UISETP.NE.AND UP0, UPT, UR5, 0x1, UPT ;  /* 0x000000010500788c */ /* 0x000fe2000bf05270 */
[----:B------:R-:W-:Y:S01]  /*07c0*/  MOV R7, UR4 ;  /* 0x0000000400077c02 */ /* 0x000fe20008000f00 */
[----:B------:R-:W-:Y:S02]  /*07d0*/  ULOP3.LUT UR5, UR20, 0x1, URZ, 0xc0, !UPT ;  /* 0x0000000114057892 */ /* 0x000fe4000f8ec0ff */
[----:B------:R-:W-:Y:S02]  /*07e0*/  MOV R15, UR20 ;  /* 0x00000014000f7c02 */ /* 0x000fe40008000f00 */
[----:B------:R-:W-:Y:S01]  /*07f0*/  UISETP.NE.U32.AND UP1, UPT, UR5, 0x1, UPT ;  /* 0x000000010500788c */ /* 0x000fe2000bf25070 */
[----:B------:R-:W-:-:S04]  /*0800*/  PLOP3.LUT P1, PT, PT, PT, UP0, 0x80, 0x8 ;  /* 0x000000000008781c */ /* 0x000fc80003f2f008 */
[----:B------:R-:W1:Y:S01]  /*0810*/  @UP0 LDCU.128 UR8, c[0x0][0x380] ;  /* 0x00007000ff0807ac */ /* 0x000e620008000c00 */
[----:B------:R-:W-:Y:S01]  /*0820*/  PLOP3.LUT P0, PT, PT, PT, UP1, 0x80, 0x8 ;  /* 0x000000000008781c */ /* 0x000fe20003f0f018 */
[----:B------:R-:W2:Y:S04]  /*0830*/  @UP0 LDCU.64 UR6, c[0x0][0x380] ;  /* 0x00007000ff0607ac */ /* 0x000ea80008000a00 */
[----:B------:R-:W3:Y:S03]  /*0840*/  @!UP1 LDCU.128 UR12, c[0x0][0x380] ;  /* 0x00007000ff0c97ac */ /* 0x000ee60008000c00 */
[C---:B------:R-:W-:Y:S02]  /*0850*/  @P1 IADD3 R3, PT, PT, R13.reuse, UR4, RZ ;  /* 0x000000040d031c10 */ /* 0x040fe4000fffe0ff */
[----:B------:R-:W-:Y:S01]  /*0860*/  @P1 IADD3 R6, P2, PT, R13, UR4, RZ ;  /* 0x000000040d061c10 */ /* 0x000fe2000ff5e0ff */
[----:B------:R-:W-:Y:S01]  /*0870*/  @UP0 UIADD3 UR4, UPT, UPT, UR4, 0x2, URZ ;  /* 0x0000000204040890 */ /* 0x000fe2000fffe0ff */
[----:B-1----:R-:W-:Y:S01]  /*0880*/  MOV R11, UR9 ;  /* 0x00000009000b7c02 */ /* 0x002fe20008000f00 */
[----:B------:R-:W-:Y:S01]  /*0890*/  IMAD.U32 R10, RZ, RZ, UR8 ;  /* 0x00000008ff0a7e24 */ /* 0x000fe2000f8e00ff */
[----:B------:R-:W-:-:S02]  /*08a0*/  MOV R4, UR10 ;  /* 0x0000000a00047c02 */ /* 0x000fc40008000f00 */
[----:B------:R-:W-:Y:S01]  /*08b0*/  MOV R5, UR11 ;  /* 0x0000000b00057c02 */ /* 0x000fe20008000f00 */
[----:B------:R-:W-:-:S04]  /*08c0*/  @P1 IMAD.WIDE.U32 R10, R3, 0x4, R10 ;  /* 0x00000004030a1825 */ /* 0x000fc800078e000a */
[----:B------:R-:W-:Y:S01]  /*08d0*/  @P1 IMAD R3, R7, UR20, R0 ;  /* 0x0000001407031c24 */ /* 0x000fe2000f8e0200 */
[----:B------:R-:W-:Y:S01]  /*08e0*/  @P1 IADD3.X R7, PT, PT, RZ, RZ, RZ, P2, !PT ;  /* 0x000000ffff071210 */ /* 0x000fe200017fe4ff */
[----:B------:R-:W-:Y:S01]  /*08f0*/  IMAD.U32 R19, RZ, RZ, UR4 ;  /* 0x00000004ff137e24 */ /* 0x000fe2000f8e00ff */
[C---:B--2---:R-:W-:Y:S01]  /*0900*/  @P1 LEA R2, P2, R6.reuse, UR6, 0x2 ;  /* 0x0000000606021c11 */ /* 0x044fe2000f8410ff */
[----:B------:R-:W-:Y:S01]  /*0910*/  @P1 IMAD.WIDE R4, R3, 0x4, R4 ;  /* 0x0000000403041825 */ /* 0x000fe200078e0204 */
[----:B------:R-:W-:Y:S01]  /*0920*/  @!P0 IADD3 R17, PT, PT, R13, UR4, RZ ;  /* 0x000000040d118c10 */ /* 0x000fe2000fffe0ff */
[----:B0-----:R-:W2:Y:S01]  /*0930*/  @P1 LDG.E R11, desc[UR18][R10.64] ;  /* 0x000000120a0b1981 */ /* 0x001ea2000c1e1900 */
[----:B------:R-:W-:Y:S01]  /*0940*/  @P1 LEA.HI.X R3, R6, UR7, R7, 0x2, P2 ;  /* 0x0000000706031c11 */ /* 0x000fe200090f1407 */
[----:B------:R-:W-:Y:S01]  /*0950*/  @!P0 IMAD R19, R19, UR20, R0 ;  /* 0x0000001413138c24 */ /* 0x000fe2000f8e0200 */
[----:B---3--:R-:W-:Y:S01]  /*0960*/  MOV R6, UR12 ;  /* 0x0000000c00067c02 */ /* 0x008fe20008000f00 */
[----:B------:R-:W-:Y:S01]  /*0970*/  @P1 IMAD.WIDE R14, R15, 0x4, R4 ;  /* 0x000000040f0e1825 */ /* 0x000fe200078e0204 */
[----:B------:R-:W-:Y:S01]  /*0980*/  MOV R7, UR13 ;  /* 0x0000000d00077c02 */ /* 0x000fe20008000f00 */
[----:B------:R-:W2:Y:S01]  /*0990*/  @P1 LDG.E R4, desc[UR18][R4.64] ;  /* 0x0000001204041981 */ /* 0x000ea2000c1e1900 */
[----:B------:R-:W-:-:S02]  /*09a0*/  MOV R8, UR14 ;  /* 0x0000000e00087c02 */ /* 0x000fc40008000f00 */
[----:B------:R-:W-:Y:S01]  /*09b0*/  MOV R9, UR15 ;  /* 0x0000000f00097c02 */ /* 0x000fe20008000f00 */
[----:B------:R-:W-:Y:S01]  /*09c0*/  @!P0 IMAD.WIDE.U32 R6, R17, 0x4, R6 ;  /* 0x0000000411068825 */ /* 0x000fe200078e0006 */
[----:B------:R-:W3:Y:S03]  /*09d0*/  @P1 LDG.E R14, desc[UR18][R14.64] ;  /* 0x000000120e0e1981 */ /* 0x000ee6000c1e1900 */
[----:B------:R-:W-:Y:S01]  /*09e0*/  @!P0 IMAD.WIDE R8, R19, 0x4, R8 ;  /* 0x0000000413088825 */ /* 0x000fe200078e0208 */
[----:B------:R-:W3:Y:S04]  /*09f0*/  @P1 LDG.E R2, desc[UR18][R2.64+0x4] ;  /* 0x0000041202021981 */ /* 0x000ee8000c1e1900 */
[----:B------:R-:W4:Y:S04]  /*0a00*/  @!P0 LDG.E R7, desc[UR18][R6.64] ;  /* 0x0000001206078981 */ /* 0x000f28000c1e1900 */
[----:B------:R-:W4:Y:S01]  /*0a10*/  @!P0 LDG.E R8, desc[UR18][R8.64] ;  /* 0x0000001208088981 */ /* 0x000f22000c1e1900 */
[----:B--2---:R-:W-:-:S04]  /*0a20*/  @P1 FFMA R11, R11, R4, R12 ;  /* 0x000000040b0b1223 */ /* 0x004fc8000000000c */
[----:B---3--:R-:W-:-:S04]  /*0a30*/  @P1 FFMA R12, R2, R14, R11 ;  /* 0x0000000e020c1223 */ /* 0x008fc8000000000b */
[----:B----4-:R-:W-:-:S07]  /*0a40*/  @!P0 FFMA R12, R7, R8, R12 ;  /* 0x00000008070c8223 */ /* 0x010fce000000000c */
.L_x_2:
[----:B------:R-:W1:Y:S01]  /*0a50*/  LDC.64 R2, c[0x0][0x390] ;  /* 0x0000e400ff027b82 */ /* 0x000e620000000a00 */
[----:B------:R-:W-:-:S05]  /*0a60*/  IADD3 R13, PT, PT, R0, R13, RZ ;  /* 0x0000000d000d7210 */ /* 0x000fca0007ffe0ff */
[----:B-1----:R-:W-:-:S05]  /*0a70*/  IMAD.WIDE R2, R13, 0x4, R2 ;  /* 0x000000040d027825 */ /* 0x002fca00078e0202 */
[----:B0-----:R-:W-:Y:S01]  /*0a80*/  STG.E desc[UR18][R2.64], R12 ;  /* 0x0000000c02007986 */ /* 0x001fe2000c101912 */
[----:B------:R-:W-:Y:S05]  /*0a90*/  EXIT ;  /* 0x000000000000794d */ /* 0x000fea0003800000 */
.L_x_4:
[----:B------:R-:W-:-:S00]  /*0aa0*/  BRA `(.L_x_4) ;  /* 0xfffffffc00fc7947 */ /* 0x000fc0000383ffff */
[----:B------:R-:W-:-:S00]  /*0ab0*/  NOP ;  /* 0x0000000000007918 */ /* 0x000fc00000000000 */
        /* <DEDUP_REMOVED lines=12> */
.L_x_5:


//--------------------- .nv.shared.reserved.0     --------------------------
	.section	.nv.shared.reserved.0,"aw",@nobits
	.weak		__nv_reservedSMEM_offset_0_alias
	.size		__nv_reservedSMEM_offset_0_alias, 0, 64
	.other		__nv_reservedSMEM_offset_0_alias,@"STO_CUDA_RESERVED_SHARED STV_DEFAULT"
__nv_reservedSMEM_offset_0_alias:
	.zero		0
	.zero		64


//--------------------- .nv.constant0._Z11naiveMatMulPfS_S_i --------------------------
	.section	.nv.constant0._Z11naiveMatMulPfS_S_i,"a",@progbits
	.sectionflags	@""
	.align	4
.nv.constant0._Z11naiveMatMulPfS_S_i:
	.zero		924


//--------------------- SYMBOLS --------------------------

	.type		.nv.reservedSmem.offset0,@object
	.size		.nv.reservedSmem.offset0,0x4
